//
// Generated by NVIDIA NVVM Compiler
//
// Compiler Build ID: CL-36424714
// Cuda compilation tools, release 13.0, V13.0.88
// Based on NVVM 20.0.0
//

.version 9.0
.target sm_100
.address_size 64

	// .globl	_Z9histogramPiS_i

.visible .entry _Z9histogramPiS_i(
	.param .u64 .ptr .align 1 _Z9histogramPiS_i_param_0,
	.param .u64 .ptr .align 1 _Z9histogramPiS_i_param_1,
	.param .u32 _Z9histogramPiS_i_param_2
)
{
	.reg .b32 	%r<9>;
	.reg .b64 	%rd<9>;

	ld.param.u64 	%rd1, [_Z9histogramPiS_i_param_0];
	ld.param.u64 	%rd2, [_Z9histogramPiS_i_param_1];
	ld.param.u32 	%r1, [_Z9histogramPiS_i_param_2];
	cvta.to.global.u64 	%rd3, %rd2;
	cvta.to.global.u64 	%rd4, %rd1;
	mov.u32 	%r2, %tid.x;
	mov.u32 	%r3, %ntid.x;
	mov.u32 	%r4, %ctaid.x;
	mad.lo.s32 	%r5, %r3, %r4, %r2;
	mul.wide.s32 	%rd5, %r5, 4;
	add.s64 	%rd6, %rd4, %rd5;
	ld.global.u32 	%r6, [%rd6];
	rem.s32 	%r7, %r6, %r1;
	mul.wide.s32 	%rd7, %r7, 4;
	add.s64 	%rd8, %rd3, %rd7;
	atom.global.add.u32 	%r8, [%rd8], 1;
	ret;

}


// ===== COMPILED SASS (sm_100) =====

	.target	sm_100

	.elftype	@"ET_EXEC"


//--------------------- .note.nv.tkinfo           --------------------------
	.section	.note.nv.tkinfo,"",@"SHT_NOTE"
	.sectionflags	@"SHF_NOTE_NV_TKINFO"
	.tkinfo
        /*0018*/ 	.word	0x00000002
        /*0030*/ 	.string	""
        /*0030*/ 	.string	"ptxas"
        /*0030*/ 	.string	"Cuda compilation tools, release 13.0, V13.0.88"
        /*0030*/ 	.string	"Build cuda_13.0.r13.0/compiler.36424714_0"
        /*0030*/ 	.string	"-arch sm_100 -m 64 "



//--------------------- .note.nv.cuinfo           --------------------------
	.section	.note.nv.cuinfo,"",@"SHT_NOTE"
	.sectionflags	@"SHF_NOTE_NV_CUINFO"
        /*0018*/ 	.short	0x0002
        /*001a*/ 	.short	0x0064
        /*001c*/ 	.short	0x0082
	.zero		2


//--------------------- .nv.info                  --------------------------
	.section	.nv.info,"",@"SHT_CUDA_INFO"
	.align	4


	//----- nvinfo : EIATTR_REGCOUNT
	.align		4
        /*0000*/ 	.byte	0x04, 0x2f
        /*0002*/ 	.short	(.L_1 - .L_0)
	.align		4
.L_0:
        /*0004*/ 	.word	index@(_Z9histogramPiS_i)
        /*0008*/ 	.word	0x0000000c


	//----- nvinfo : EIATTR_FRAME_SIZE
	.align		4
.L_1:
        /*000c*/ 	.byte	0x04, 0x11
        /*000e*/ 	.short	(.L_3 - .L_2)
	.align		4
.L_2:
        /*0010*/ 	.word	index@(_Z9histogramPiS_i)
        /*0014*/ 	.word	0x00000000


	//----- nvinfo : EIATTR_MIN_STACK_SIZE
	.align		4
.L_3:
        /*0018*/ 	.byte	0x04, 0x12
        /*001a*/ 	.short	(.L_5 - .L_4)
	.align		4
.L_4:
        /*001c*/ 	.word	index@(_Z9histogramPiS_i)
        /*0020*/ 	.word	0x00000000
.L_5:


//--------------------- .nv.compat                --------------------------
	.section	.nv.compat,"",@"SHT_CUDA_COMPAT_INFO"
	.align	4
        /*0000*/ 	.byte	0x02, 0x09, 0x00, 0x00, 0x02, 0x02, 0x01, 0x00, 0x02, 0x05, 0x05, 0x00, 0x03, 0x07, 0x01, 0x01
        /*0010*/ 	.byte	0x02, 0x03, 0x00, 0x00, 0x02, 0x06, 0x01, 0x00, 0x04, 0x0b, 0x08, 0x00, 0x09, 0x00, 0x00, 0x00
        /*0020*/ 	.byte	0x00, 0x00, 0x00, 0x00


//--------------------- .nv.info._Z9histogramPiS_i --------------------------
	.section	.nv.info._Z9histogramPiS_i,"",@"SHT_CUDA_INFO"
	.sectionflags	@""
	.align	4


	//----- nvinfo : EIATTR_CUDA_API_VERSION
	.align		4
        /*0000*/ 	.byte	0x04, 0x37
        /*0002*/ 	.short	(.L_7 - .L_6)
.L_6:
        /*0004*/ 	.word	0x00000082


	//----- nvinfo : EIATTR_KPARAM_INFO
	.align		4
.L_7:
        /*0008*/ 	.byte	0x04, 0x17
        /*000a*/ 	.short	(.L_9 - .L_8)
.L_8:
        /*000c*/ 	.word	0x00000000
        /*0010*/ 	.short	0x0002
        /*0012*/ 	.short	0x0010
        /*0014*/ 	.byte	0x00, 0xf0, 0x11, 0x00


	//----- nvinfo : EIATTR_KPARAM_INFO
	.align		4
.L_9:
        /*0018*/ 	.byte	0x04, 0x17
        /*001a*/ 	.short	(.L_11 - .L_10)
.L_10:
        /*001c*/ 	.word	0x00000000
        /*0020*/ 	.short	0x0001
        /*0022*/ 	.short	0x0008
        /*0024*/ 	.byte	0x00, 0xf5, 0x21, 0x00


	//----- nvinfo : EIATTR_KPARAM_INFO
	.align		4
.L_11:
        /*0028*/ 	.byte	0x04, 0x17
        /*002a*/ 	.short	(.L_13 - .L_12)
.L_12:
        /*002c*/ 	.word	0x00000000
        /*0030*/ 	.short	0x0000
        /*0032*/ 	.short	0x0000
        /*0034*/ 	.byte	0x00, 0xf5, 0x21, 0x00


	//----- nvinfo : EIATTR_SPARSE_MMA_MASK
	.align		4
.L_13:
        /*0038*/ 	.byte	0x03, 0x50
        /*003a*/ 	.short	0x0000


	//----- nvinfo : EIATTR_MAXREG_COUNT
	.align		4
        /*003c*/ 	.byte	0x03, 0x1b
        /*003e*/ 	.short	0x00ff


	//----- nvinfo : EIATTR_MERCURY_ISA_VERSION
	.align		4
        /*0040*/ 	.byte	0x03, 0x5f
        /*0042*/ 	.short	0x0101


	//----- nvinfo : EIATTR_VRC_CTA_INIT_COUNT
	.align		4
        /*0044*/ 	.byte	0x02, 0x4a
	.zero		1
	.zero		1


	//----- nvinfo : EIATTR_EXIT_INSTR_OFFSETS
	.align		4
        /*0048*/ 	.byte	0x04, 0x1c
        /*004a*/ 	.short	(.L_15 - .L_14)


	//   ....[0]....
.L_14:
        /*004c*/ 	.word	0x00000230


	//----- nvinfo : EIATTR_CBANK_PARAM_SIZE
	.align		4
.L_15:
        /*0050*/ 	.byte	0x03, 0x19
        /*0052*/ 	.short	0x0014


	//----- nvinfo : EIATTR_PARAM_CBANK
	.align		4
        /*0054*/ 	.byte	0x04, 0x0a
        /*0056*/ 	.short	(.L_17 - .L_16)
	.align		4
.L_16:
        /*0058*/ 	.word	index@(.nv.constant0._Z9histogramPiS_i)
        /*005c*/ 	.short	0x0380
        /*005e*/ 	.short	0x0014


	//----- nvinfo : EIATTR_SW_WAR
	.align		4
.L_17:
        /*0060*/ 	.byte	0x04, 0x36
        /*0062*/ 	.short	(.L_19 - .L_18)
.L_18:
        /*0064*/ 	.word	0x00000008
.L_19:


//--------------------- .nv.callgraph             --------------------------
	.section	.nv.callgraph,"",@"SHT_CUDA_CALLGRAPH"
	.align	4
	.sectionentsize	8
	.align		4
        /*0000*/ 	.word	0x00000000
	.align		4
        /*0004*/ 	.word	0xffffffff
	.align		4
        /*0008*/ 	.word	0x00000000
	.align		4
        /*000c*/ 	.word	0xfffffffe
	.align		4
        /*0010*/ 	.word	0x00000000
	.align		4
        /*0014*/ 	.word	0xfffffffd
	.align		4
        /*0018*/ 	.word	0x00000000
	.align		4
        /*001c*/ 	.word	0xfffffffc


//--------------------- .text._Z9histogramPiS_i   --------------------------
	.section	.text._Z9histogramPiS_i,"ax",@progbits
	.align	128
        .global         _Z9histogramPiS_i
        .type           _Z9histogramPiS_i,@function
        .size           _Z9histogramPiS_i,(.L_x_1 - _Z9histogramPiS_i)
        .other          _Z9histogramPiS_i,@"STO_CUDA_ENTRY STV_DEFAULT"
_Z9histogramPiS_i:
.text._Z9histogramPiS_i:
[----:B------:R-:W-:Y:S01]  /*0000*/  LDC R1, c[0x0][0x37c] ;  /* 0x0000df00ff017b82 */ /* 0x000fe20000000800 */
[----:B------:R-:W0:Y:S07]  /*0010*/  S2R R5, SR_TID.X ;  /* 0x0000000000057919 */ /* 0x000e2e0000002100 */
[----:B------:R-:W1:Y:S01]  /*0020*/  LDC.64 R2, c[0x0][0x380] ;  /* 0x0000e000ff027b82 */ /* 0x000e620000000a00 */
[----:B------:R-:W0:Y:S01]  /*0030*/  LDCU UR6, c[0x0][0x360] ;  /* 0x00006c00ff0677ac */ /* 0x000e220008000800 */
[----:B------:R-:W0:Y:S01]  /*0040*/  S2R R0, SR_CTAID.X ;  /* 0x0000000000007919 */ /* 0x000e220000002500 */
[----:B------:R-:W2:Y:S05]  /*0050*/  LDCU.64 UR4, c[0x0][0x358] ;  /* 0x00006b00ff0477ac */ /* 0x000eaa0008000a00 */
[----:B------:R-:W3:Y:S01]  /*0060*/  LDC R7, c[0x0][0x390] ;  /* 0x0000e400ff077b82 */ /* 0x000ee20000000800 */
[----:B0-----:R-:W-:-:S04]  /*0070*/  IMAD R5, R0, UR6, R5 ;  /* 0x0000000600057c24 */ /* 0x001fc8000f8e0205 */
[----:B-1----:R-:W-:-:S05]  /*0080*/  IMAD.WIDE R2, R5, 0x4, R2 ;  /* 0x0000000405027825 */ /* 0x002fca00078e0202 */
[----:B--2---:R-:W2:Y:S01]  /*0090*/  LDG.E R0, desc[UR4][R2.64] ;  /* 0x0000000402007981 */ /* 0x004ea2000c1e1900 */
[----:B---3--:R-:W-:-:S04]  /*00a0*/  IABS R8, R7 ;  /* 0x0000000700087213 */ /* 0x008fc80000000000 */
[----:B------:R-:W0:Y:S08]  /*00b0*/  I2F.RP R6, R8 ;  /* 0x0000000800067306 */ /* 0x000e300000209400 */
[----:B0-----:R-:W0:Y:S02]  /*00c0*/  MUFU.RCP R6, R6 ;  /* 0x0000000600067308 */ /* 0x001e240000001000 */
[----:B0-----:R-:W-:-:S06]  /*00d0*/  VIADD R4, R6, 0xffffffe ;  /* 0x0ffffffe06047836 */ /* 0x001fcc0000000000 */
[----:B------:R0:W1:Y:S02]  /*00e0*/  F2I.FTZ.U32.TRUNC.NTZ R5, R4 ;  /* 0x0000000400057305 */ /* 0x000064000021f000 */
[----:B0-----:R-:W-:Y:S02]  /*00f0*/  HFMA2 R4, -RZ, RZ, 0, 0 ;  /* 0x00000000ff047431 */ /* 0x001fe400000001ff */
[----:B-1----:R-:W-:-:S04]  /*0100*/  IMAD.MOV R9, RZ, RZ, -R5 ;  /* 0x000000ffff097224 */ /* 0x002fc800078e0a05 */
[----:B------:R-:W-:-:S04]  /*0110*/  IMAD R9, R9, R8, RZ ;  /* 0x0000000809097224 */ /* 0x000fc800078e02ff */
[----:B------:R-:W-:Y:S01]  /*0120*/  IMAD.HI.U32 R5, R5, R9, R4 ;  /* 0x0000000905057227 */ /* 0x000fe200078e0004 */
[----:B--2---:R-:W-:Y:S02]  /*0130*/  IABS R2, R0 ;  /* 0x0000000000027213 */ /* 0x004fe40000000000 */
[----:B------:R-:W-:-:S03]  /*0140*/  ISETP.GE.AND P2, PT, R0, RZ, PT ;  /* 0x000000ff0000720c */ /* 0x000fc60003f46270 */
[----:B------:R-:W-:-:S04]  /*0150*/  IMAD.HI.U32 R5, R5, R2, RZ ;  /* 0x0000000205057227 */ /* 0x000fc800078e00ff */
[----:B------:R-:W-:-:S04]  /*0160*/  IMAD.MOV R5, RZ, RZ, -R5 ;  /* 0x000000ffff057224 */ /* 0x000fc800078e0a05 */
[C---:B------:R-:W-:Y:S02]  /*0170*/  IMAD R5, R8.reuse, R5, R2 ;  /* 0x0000000508057224 */ /* 0x040fe400078e0202 */
[----:B------:R-:W0:Y:S03]  /*0180*/  LDC.64 R2, c[0x0][0x388] ;  /* 0x0000e200ff027b82 */ /* 0x000e260000000a00 */
[----:B------:R-:W-:-:S13]  /*0190*/  ISETP.GT.U32.AND P0, PT, R8, R5, PT ;  /* 0x000000050800720c */ /* 0x000fda0003f04070 */
[----:B------:R-:W-:Y:S02]  /*01a0*/  @!P0 IADD3 R5, PT, PT, R5, -R8, RZ ;  /* 0x8000000805058210 */ /* 0x000fe40007ffe0ff */
[----:B------:R-:W-:Y:S02]  /*01b0*/  ISETP.NE.AND P0, PT, R7, RZ, PT ;  /* 0x000000ff0700720c */ /* 0x000fe40003f05270 */
[----:B------:R-:W-:-:S13]  /*01c0*/  ISETP.GT.U32.AND P1, PT, R8, R5, PT ;  /* 0x000000050800720c */ /* 0x000fda0003f24070 */
[----:B------:R-:W-:-:S05]  /*01d0*/  @!P1 IMAD.IADD R5, R5, 0x1, -R8 ;  /* 0x0000000105059824 */ /* 0x000fca00078e0a08 */
[----:B------:R-:W-:Y:S02]  /*01e0*/  @!P2 IADD3 R5, PT, PT, -R5, RZ, RZ ;  /* 0x000000ff0505a210 */ /* 0x000fe40007ffe1ff */
[----:B------:R-:W-:Y:S02]  /*01f0*/  @!P0 LOP3.LUT R5, RZ, R7, RZ, 0x33, !PT ;  /* 0x00000007ff058212 */ /* 0x000fe400078e33ff */
[----:B------:R-:W-:-:S03]  /*0200*/  MOV R7, 0x1 ;  /* 0x0000000100077802 */ /* 0x000fc60000000f00 */
[----:B0-----:R-:W-:-:S05]  /*0210*/  IMAD.WIDE R2, R5, 0x4, R2 ;  /* 0x0000000405027825 */ /* 0x001fca00078e0202 */
[----:B------:R-:W-:Y:S01]  /*0220*/  REDG.E.ADD.STRONG.GPU desc[UR4][R2.64], R7 ;  /* 0x000000070200798e */ /* 0x000fe2000c12e104 */
[----:B------:R-:W-:Y:S05]  /*0230*/  EXIT ;  /* 0x000000000000794d */ /* 0x000fea0003800000 */
.L_x_0:
[----:B------:R-:W-:-:S00]  /*0240*/  BRA `(.L_x_0) ;  /* 0xfffffffc00fc7947 */ /* 0x000fc0000383ffff */
[----:B------:R-:W-:-:S00]  /*0250*/  NOP ;  /* 0x0000000000007918 */ /* 0x000fc00000000000 */
        /* <DEDUP_REMOVED lines=10> */
.L_x_1:


//--------------------- .nv.shared.reserved.0     --------------------------
	.section	.nv.shared.reserved.0,"aw",@nobits
	.weak		__nv_reservedSMEM_offset_0_alias
	.size		__nv_reservedSMEM_offset_0_alias, 0, 64
	.other		__nv_reservedSMEM_offset_0_alias,@"STO_CUDA_RESERVED_SHARED STV_DEFAULT"
__nv_reservedSMEM_offset_0_alias:
	.zero		0
	.zero		64


//--------------------- .nv.constant0._Z9histogramPiS_i --------------------------
	.section	.nv.constant0._Z9histogramPiS_i,"a",@progbits
	.sectionflags	@""
	.align	4
.nv.constant0._Z9histogramPiS_i:
	.zero		916


//--------------------- SYMBOLS --------------------------

	.type		.nv.reservedSmem.offset0,@object
	.size		.nv.reservedSmem.offset0,0x4
